//
// Generated by NVIDIA NVVM Compiler
//
// Compiler Build ID: CL-36424714
// Cuda compilation tools, release 13.0, V13.0.88
// Based on NVVM 20.0.0
//

.version 9.0
.target sm_100
.address_size 64

	// .globl	mymatmul_kernel0
// _ZZ16mymatmul_kernel0E11data_shared has been demoted
// _ZZ16mymatmul_kernel0E13kernel_shared has been demoted

.visible .entry mymatmul_kernel0(
	.param .u64 .ptr .align 1 mymatmul_kernel0_param_0,
	.param .u64 .ptr .align 1 mymatmul_kernel0_param_1,
	.param .u64 .ptr .align 1 mymatmul_kernel0_param_2
)
.maxntid 512
{
	.reg .pred 	%p<3>;
	.reg .b32 	%r<43>;
	.reg .b32 	%f<85>;
	.reg .b64 	%rd<21>;
	// demoted variable
	.shared .align 4 .b8 _ZZ16mymatmul_kernel0E11data_shared[128];
	// demoted variable
	.shared .align 4 .b8 _ZZ16mymatmul_kernel0E13kernel_shared[4096];
	ld.param.u64 	%rd8, [mymatmul_kernel0_param_0];
	ld.param.u64 	%rd9, [mymatmul_kernel0_param_1];
	cvta.to.global.u64 	%rd10, %rd9;
	cvta.to.global.u64 	%rd11, %rd8;
	mov.u32 	%r6, %tid.x;
	mov.u32 	%r7, %ctaid.x;
	shl.b32 	%r8, %r7, 11;
	and.b32  	%r9, %r8, 2147467264;
	shl.b32 	%r10, %r6, 9;
	or.b32  	%r11, %r10, %r6;
	and.b32  	%r12, %r11, 15361;
	or.b32  	%r13, %r12, %r9;
	shl.b32 	%r14, %r7, 9;
	and.b32  	%r15, %r14, 3584;
	or.b32  	%r16, %r15, %r6;
	mul.wide.u32 	%rd12, %r16, 4;
	add.s64 	%rd13, %rd12, %rd10;
	add.s64 	%rd20, %rd13, 16384;
	mul.wide.u32 	%rd14, %r13, 4;
	add.s64 	%rd19, %rd11, %rd14;
	mov.b32 	%r42, 0;
	mov.f32 	%f69, 0f00000000;
	shl.b32 	%r17, %r6, 2;
	mov.u32 	%r18, _ZZ16mymatmul_kernel0E11data_shared;
	add.s32 	%r19, %r18, %r17;
	mov.u32 	%r21, _ZZ16mymatmul_kernel0E13kernel_shared;
	add.s32 	%r22, %r21, %r17;
	mov.f32 	%f70, %f69;
	mov.f32 	%f71, %f69;
	mov.f32 	%f72, %f69;
	mov.f32 	%f73, %f69;
	mov.f32 	%f74, %f69;
	mov.f32 	%f75, %f69;
	mov.f32 	%f76, %f69;
	mov.f32 	%f77, %f69;
	mov.f32 	%f78, %f69;
	mov.f32 	%f79, %f69;
	mov.f32 	%f80, %f69;
	mov.f32 	%f81, %f69;
	mov.f32 	%f82, %f69;
	mov.f32 	%f83, %f69;
	mov.f32 	%f84, %f69;
$L__BB0_1:
	setp.gt.u32 	%p1, %r6, 31;
	bar.sync 	0;
	@%p1 bra 	$L__BB0_3;
	ld.global.nc.f32 	%f34, [%rd19];
	st.shared.f32 	[%r19], %f34;
$L__BB0_3:
	ld.global.nc.f32 	%f35, [%rd20+-16384];
	st.shared.f32 	[%r22], %f35;
	ld.global.nc.f32 	%f36, [%rd20];
	st.shared.f32 	[%r22+2048], %f36;
	bar.sync 	0;
	shl.b32 	%r23, %r6, 4;
	and.b32  	%r24, %r23, 2032;
	add.s32 	%r25, %r21, %r24;
	ld.shared.f32 	%f37, [%r25];
	shr.u32 	%r26, %r6, 2;
	and.b32  	%r27, %r26, 96;
	mov.u32 	%r28, _ZZ16mymatmul_kernel0E11data_shared;
	add.s32 	%r29, %r28, %r27;
	ld.shared.f32 	%f38, [%r29];
	fma.rn.f32 	%f39, %f38, %f37, %f84;
	ld.shared.f32 	%f40, [%r29+8];
	fma.rn.f32 	%f41, %f40, %f37, %f80;
	ld.shared.f32 	%f42, [%r29+16];
	fma.rn.f32 	%f43, %f42, %f37, %f76;
	ld.shared.f32 	%f44, [%r29+24];
	fma.rn.f32 	%f45, %f44, %f37, %f72;
	ld.shared.f32 	%f46, [%r25+2048];
	ld.shared.f32 	%f47, [%r29+4];
	fma.rn.f32 	%f84, %f47, %f46, %f39;
	ld.shared.f32 	%f48, [%r29+12];
	fma.rn.f32 	%f80, %f48, %f46, %f41;
	ld.shared.f32 	%f49, [%r29+20];
	fma.rn.f32 	%f76, %f49, %f46, %f43;
	ld.shared.f32 	%f50, [%r29+28];
	fma.rn.f32 	%f72, %f50, %f46, %f45;
	ld.shared.f32 	%f51, [%r25+4];
	fma.rn.f32 	%f52, %f38, %f51, %f83;
	fma.rn.f32 	%f53, %f40, %f51, %f79;
	fma.rn.f32 	%f54, %f42, %f51, %f75;
	fma.rn.f32 	%f55, %f44, %f51, %f71;
	ld.shared.f32 	%f56, [%r25+2052];
	fma.rn.f32 	%f83, %f47, %f56, %f52;
	fma.rn.f32 	%f79, %f48, %f56, %f53;
	fma.rn.f32 	%f75, %f49, %f56, %f54;
	fma.rn.f32 	%f71, %f50, %f56, %f55;
	ld.shared.f32 	%f57, [%r25+8];
	fma.rn.f32 	%f58, %f38, %f57, %f82;
	fma.rn.f32 	%f59, %f40, %f57, %f78;
	fma.rn.f32 	%f60, %f42, %f57, %f74;
	fma.rn.f32 	%f61, %f44, %f57, %f70;
	ld.shared.f32 	%f62, [%r25+2056];
	fma.rn.f32 	%f82, %f47, %f62, %f58;
	fma.rn.f32 	%f78, %f48, %f62, %f59;
	fma.rn.f32 	%f74, %f49, %f62, %f60;
	fma.rn.f32 	%f70, %f50, %f62, %f61;
	ld.shared.f32 	%f63, [%r25+12];
	fma.rn.f32 	%f64, %f38, %f63, %f81;
	fma.rn.f32 	%f65, %f40, %f63, %f77;
	fma.rn.f32 	%f66, %f42, %f63, %f73;
	fma.rn.f32 	%f67, %f44, %f63, %f69;
	ld.shared.f32 	%f68, [%r25+2060];
	fma.rn.f32 	%f81, %f47, %f68, %f64;
	fma.rn.f32 	%f77, %f48, %f68, %f65;
	fma.rn.f32 	%f73, %f49, %f68, %f66;
	fma.rn.f32 	%f69, %f50, %f68, %f67;
	add.s32 	%r42, %r42, 1;
	add.s64 	%rd20, %rd20, 32768;
	add.s64 	%rd19, %rd19, 8;
	setp.ne.s32 	%p2, %r42, 512;
	@%p2 bra 	$L__BB0_1;
	ld.param.u64 	%rd18, [mymatmul_kernel0_param_2];
	cvta.to.global.u64 	%rd15, %rd18;
	mov.u32 	%r30, %ctaid.x;
	shl.b32 	%r31, %r30, 13;
	and.b32  	%r32, %r31, 2147418112;
	shl.b32 	%r33, %r6, 7;
	and.b32  	%r34, %r33, 49152;
	or.b32  	%r35, %r32, %r34;
	shl.b32 	%r36, %r6, 2;
	and.b32  	%r37, %r36, 508;
	shl.b32 	%r38, %r30, 9;
	and.b32  	%r39, %r38, 3584;
	or.b32  	%r40, %r35, %r39;
	or.b32  	%r41, %r40, %r37;
	mul.wide.u32 	%rd16, %r41, 4;
	add.s64 	%rd17, %rd15, %rd16;
	st.global.f32 	[%rd17], %f84;
	st.global.f32 	[%rd17+4], %f83;
	st.global.f32 	[%rd17+8], %f82;
	st.global.f32 	[%rd17+12], %f81;
	st.global.f32 	[%rd17+16384], %f80;
	st.global.f32 	[%rd17+16388], %f79;
	st.global.f32 	[%rd17+16392], %f78;
	st.global.f32 	[%rd17+16396], %f77;
	st.global.f32 	[%rd17+32768], %f76;
	st.global.f32 	[%rd17+32772], %f75;
	st.global.f32 	[%rd17+32776], %f74;
	st.global.f32 	[%rd17+32780], %f73;
	st.global.f32 	[%rd17+49152], %f72;
	st.global.f32 	[%rd17+49156], %f71;
	st.global.f32 	[%rd17+49160], %f70;
	st.global.f32 	[%rd17+49164], %f69;
	ret;

}


// ===== COMPILED SASS (sm_100) =====

	.target	sm_100

	.elftype	@"ET_EXEC"


//--------------------- .note.nv.tkinfo           --------------------------
	.section	.note.nv.tkinfo,"",@"SHT_NOTE"
	.sectionflags	@"SHF_NOTE_NV_TKINFO"
	.tkinfo
        /*0018*/ 	.word	0x00000002
        /*0030*/ 	.string	""
        /*0030*/ 	.string	"ptxas"
        /*0030*/ 	.string	"Cuda compilation tools, release 13.0, V13.0.88"
        /*0030*/ 	.string	"Build cuda_13.0.r13.0/compiler.36424714_0"
        /*0030*/ 	.string	"-arch sm_100 -m 64 "



//--------------------- .note.nv.cuinfo           --------------------------
	.section	.note.nv.cuinfo,"",@"SHT_NOTE"
	.sectionflags	@"SHF_NOTE_NV_CUINFO"
        /*0018*/ 	.short	0x0002
        /*001a*/ 	.short	0x0064
        /*001c*/ 	.short	0x0082
	.zero		2


//--------------------- .nv.info                  --------------------------
	.section	.nv.info,"",@"SHT_CUDA_INFO"
	.align	4


	//----- nvinfo : EIATTR_REGCOUNT
	.align		4
        /*0000*/ 	.byte	0x04, 0x2f
        /*0002*/ 	.short	(.L_1 - .L_0)
	.align		4
.L_0:
        /*0004*/ 	.word	index@(mymatmul_kernel0)
        /*0008*/ 	.word	0x00000028


	//----- nvinfo : EIATTR_FRAME_SIZE
	.align		4
.L_1:
        /*000c*/ 	.byte	0x04, 0x11
        /*000e*/ 	.short	(.L_3 - .L_2)
	.align		4
.L_2:
        /*0010*/ 	.word	index@(mymatmul_kernel0)
        /*0014*/ 	.word	0x00000000


	//----- nvinfo : EIATTR_MIN_STACK_SIZE
	.align		4
.L_3:
        /*0018*/ 	.byte	0x04, 0x12
        /*001a*/ 	.short	(.L_5 - .L_4)
	.align		4
.L_4:
        /*001c*/ 	.word	index@(mymatmul_kernel0)
        /*0020*/ 	.word	0x00000000
.L_5:


//--------------------- .nv.compat                --------------------------
	.section	.nv.compat,"",@"SHT_CUDA_COMPAT_INFO"
	.align	4
        /*0000*/ 	.byte	0x02, 0x09, 0x00, 0x00, 0x02, 0x02, 0x01, 0x00, 0x02, 0x05, 0x05, 0x00, 0x03, 0x07, 0x01, 0x01
        /*0010*/ 	.byte	0x02, 0x03, 0x00, 0x00, 0x02, 0x06, 0x01, 0x00, 0x04, 0x0b, 0x08, 0x00, 0x09, 0x00, 0x00, 0x00
        /*0020*/ 	.byte	0x00, 0x00, 0x00, 0x00


//--------------------- .nv.info.mymatmul_kernel0 --------------------------
	.section	.nv.info.mymatmul_kernel0,"",@"SHT_CUDA_INFO"
	.sectionflags	@""
	.align	4


	//----- nvinfo : EIATTR_CUDA_API_VERSION
	.align		4
        /*0000*/ 	.byte	0x04, 0x37
        /*0002*/ 	.short	(.L_7 - .L_6)
.L_6:
        /*0004*/ 	.word	0x00000082


	//----- nvinfo : EIATTR_KPARAM_INFO
	.align		4
.L_7:
        /*0008*/ 	.byte	0x04, 0x17
        /*000a*/ 	.short	(.L_9 - .L_8)
.L_8:
        /*000c*/ 	.word	0x00000000
        /*0010*/ 	.short	0x0002
        /*0012*/ 	.short	0x0010
        /*0014*/ 	.byte	0x00, 0xf5, 0x21, 0x00


	//----- nvinfo : EIATTR_KPARAM_INFO
	.align		4
.L_9:
        /*0018*/ 	.byte	0x04, 0x17
        /*001a*/ 	.short	(.L_11 - .L_10)
.L_10:
        /*001c*/ 	.word	0x00000000
        /*0020*/ 	.short	0x0001
        /*0022*/ 	.short	0x0008
        /*0024*/ 	.byte	0x00, 0xf5, 0x21, 0x00


	//----- nvinfo : EIATTR_KPARAM_INFO
	.align		4
.L_11:
        /*0028*/ 	.byte	0x04, 0x17
        /*002a*/ 	.short	(.L_13 - .L_12)
.L_12:
        /*002c*/ 	.word	0x00000000
        /*0030*/ 	.short	0x0000
        /*0032*/ 	.short	0x0000
        /*0034*/ 	.byte	0x00, 0xf5, 0x21, 0x00


	//----- nvinfo : EIATTR_SPARSE_MMA_MASK
	.align		4
.L_13:
        /*0038*/ 	.byte	0x03, 0x50
        /*003a*/ 	.short	0x0000


	//----- nvinfo : EIATTR_MAXREG_COUNT
	.align		4
        /*003c*/ 	.byte	0x03, 0x1b
        /*003e*/ 	.short	0x0080


	//----- nvinfo : EIATTR_NUM_BARRIERS
	.align		4
        /*0040*/ 	.byte	0x02, 0x4c
        /*0042*/ 	.byte	0x01
	.zero		1


	//----- nvinfo : EIATTR_MERCURY_ISA_VERSION
	.align		4
        /*0044*/ 	.byte	0x03, 0x5f
        /*0046*/ 	.short	0x0101


	//----- nvinfo : EIATTR_VRC_CTA_INIT_COUNT
	.align		4
        /*0048*/ 	.byte	0x02, 0x4a
	.zero		1
	.zero		1


	//----- nvinfo : EIATTR_EXIT_INSTR_OFFSETS
	.align		4
        /*004c*/ 	.byte	0x04, 0x1c
        /*004e*/ 	.short	(.L_15 - .L_14)


	//   ....[0]....
.L_14:
        /*0050*/ 	.word	0x00000790


	//----- nvinfo : EIATTR_MAX_THREADS
	.align		4
.L_15:
        /*0054*/ 	.byte	0x04, 0x05
        /*0056*/ 	.short	(.L_17 - .L_16)
.L_16:
        /*0058*/ 	.word	0x00000200
        /*005c*/ 	.word	0x00000001
        /*0060*/ 	.word	0x00000001


	//----- nvinfo : EIATTR_CBANK_PARAM_SIZE
	.align		4
.L_17:
        /*0064*/ 	.byte	0x03, 0x19
        /*0066*/ 	.short	0x0018


	//----- nvinfo : EIATTR_PARAM_CBANK
	.align		4
        /*0068*/ 	.byte	0x04, 0x0a
        /*006a*/ 	.short	(.L_19 - .L_18)
	.align		4
.L_18:
        /*006c*/ 	.word	index@(.nv.constant0.mymatmul_kernel0)
        /*0070*/ 	.short	0x0380
        /*0072*/ 	.short	0x0018


	//----- nvinfo : EIATTR_SW_WAR
	.align		4
.L_19:
        /*0074*/ 	.byte	0x04, 0x36
        /*0076*/ 	.short	(.L_21 - .L_20)
.L_20:
        /*0078*/ 	.word	0x00000008
.L_21:


//--------------------- .nv.callgraph             --------------------------
	.section	.nv.callgraph,"",@"SHT_CUDA_CALLGRAPH"
	.align	4
	.sectionentsize	8
	.align		4
        /*0000*/ 	.word	0x00000000
	.align		4
        /*0004*/ 	.word	0xffffffff
	.align		4
        /*0008*/ 	.word	0x00000000
	.align		4
        /*000c*/ 	.word	0xfffffffe
	.align		4
        /*0010*/ 	.word	0x00000000
	.align		4
        /*0014*/ 	.word	0xfffffffd
	.align		4
        /*0018*/ 	.word	0x00000000
	.align		4
        /*001c*/ 	.word	0xfffffffc


//--------------------- .text.mymatmul_kernel0    --------------------------
	.section	.text.mymatmul_kernel0,"ax",@progbits
	.align	128
        .global         mymatmul_kernel0
        .type           mymatmul_kernel0,@function
        .size           mymatmul_kernel0,(.L_x_2 - mymatmul_kernel0)
        .other          mymatmul_kernel0,@"STO_CUDA_ENTRY STV_DEFAULT"
mymatmul_kernel0:
.text.mymatmul_kernel0:
[----:B------:R-:W-:Y:S01]  /*0000*/  LDC R1, c[0x0][0x37c] ;  /* 0x0000df00ff017b82 */ /* 0x000fe20000000800 */
[----:B------:R-:W0:Y:S07]  /*0010*/  S2R R0, SR_CTAID.X ;  /* 0x0000000000007919 */ /* 0x000e2e0000002500 */
[----:B------:R-:W1:Y:S01]  /*0020*/  LDC.64 R2, c[0x0][0x388] ;  /* 0x0000e200ff027b82 */ /* 0x000e620000000a00 */
[----:B------:R-:W-:Y:S01]  /*0030*/  UMOV UR4, 0x400 ;  /* 0x0000040000047882 */ /* 0x000fe20000000000 */
[----:B------:R-:W-:Y:S01]  /*0040*/  HFMA2 R10, -RZ, RZ, 0, 0 ;  /* 0x00000000ff0a7431 */ /* 0x000fe200000001ff */
[----:B------:R-:W2:Y:S01]  /*0050*/  S2R R4, SR_TID.X ;  /* 0x0000000000047919 */ /* 0x000ea20000002100 */
[----:B------:R-:W-:Y:S01]  /*0060*/  UIADD3 UR6, UPT, UPT, UR4, 0x80, URZ ;  /* 0x0000008004067890 */ /* 0x000fe2000fffe0ff */
[----:B------:R-:W-:-:S02]  /*0070*/  CS2R R32, SRZ ;  /* 0x0000000000207805 */ /* 0x000fc4000001ff00 */
[----:B------:R-:W-:Y:S02]  /*0080*/  CS2R R30, SRZ ;  /* 0x00000000001e7805 */ /* 0x000fe4000001ff00 */
[----:B------:R-:W-:Y:S01]  /*0090*/  CS2R R24, SRZ ;  /* 0x0000000000187805 */ /* 0x000fe2000001ff00 */
[----:B------:R-:W3:Y:S01]  /*00a0*/  LDC.64 R6, c[0x0][0x380] ;  /* 0x0000e000ff067b82 */ /* 0x000ee20000000a00 */
[----:B------:R-:W-:Y:S02]  /*00b0*/  CS2R R28, SRZ ;  /* 0x00000000001c7805 */ /* 0x000fe4000001ff00 */
[----:B------:R-:W-:Y:S02]  /*00c0*/  MOV R8, RZ ;  /* 0x000000ff00087202 */ /* 0x000fe40000000f00 */
[----:B------:R-:W-:Y:S02]  /*00d0*/  CS2R R26, SRZ ;  /* 0x00000000001a7805 */ /* 0x000fe4000001ff00 */
[----:B------:R-:W-:-:S02]  /*00e0*/  CS2R R22, SRZ ;  /* 0x0000000000167805 */ /* 0x000fc4000001ff00 */
[----:B------:R-:W-:Y:S01]  /*00f0*/  MOV R21, RZ ;  /* 0x000000ff00157202 */ /* 0x000fe20000000f00 */
[----:B------:R-:W4:Y:S01]  /*0100*/  LDCU.64 UR8, c[0x0][0x358] ;  /* 0x00006b00ff0877ac */ /* 0x000f220008000a00 */
[----:B------:R-:W5:Y:S01]  /*0110*/  S2UR UR7, SR_CgaCtaId ;  /* 0x00000000000779c3 */ /* 0x000f620000008800 */
[C---:B0-----:R-:W-:Y:S02]  /*0120*/  SHF.L.U32 R9, R0.reuse, 0x9, RZ ;  /* 0x0000000900097819 */ /* 0x041fe400000006ff */
[----:B------:R-:W-:Y:S02]  /*0130*/  SHF.L.U32 R0, R0, 0xb, RZ ;  /* 0x0000000b00007819 */ /* 0x000fe400000006ff */
[C---:B--2---:R-:W-:Y:S02]  /*0140*/  SHF.L.U32 R5, R4.reuse, 0x9, RZ ;  /* 0x0000000904057819 */ /* 0x044fe400000006ff */
[----:B------:R-:W-:Y:S02]  /*0150*/  LOP3.LUT R9, R4, 0xe00, R9, 0xf8, !PT ;  /* 0x00000e0004097812 */ /* 0x000fe400078ef809 */
[----:B------:R-:W-:Y:S01]  /*0160*/  LOP3.LUT R5, R5, 0x3c01, R4, 0xc8, !PT ;  /* 0x00003c0105057812 */ /* 0x000fe200078ec804 */
[----:B-----5:R-:W-:-:S02]  /*0170*/  ULEA UR5, UR7, UR4, 0x18 ;  /* 0x0000000407057291 */ /* 0x020fc4000f8ec0ff */
[----:B-1----:R-:W-:Y:S01]  /*0180*/  IMAD.WIDE.U32 R2, R9, 0x4, R2 ;  /* 0x0000000409027825 */ /* 0x002fe200078e0002 */
[----:B------:R-:W-:Y:S01]  /*0190*/  LOP3.LUT R5, R5, 0x7fffc000, R0, 0xf8, !PT ;  /* 0x7fffc00005057812 */ /* 0x000fe200078ef800 */
[----:B------:R-:W-:Y:S02]  /*01a0*/  ULEA UR6, UR7, UR6, 0x18 ;  /* 0x0000000607067291 */ /* 0x000fe4000f8ec0ff */
[----:B------:R-:W-:Y:S01]  /*01b0*/  HFMA2 R0, -RZ, RZ, 0, 0 ;  /* 0x00000000ff007431 */ /* 0x000fe200000001ff */
[----:B------:R-:W-:Y:S01]  /*01c0*/  UMOV UR4, URZ ;  /* 0x000000ff00047c82 */ /* 0x000fe20008000000 */
[----:B------:R-:W-:Y:S01]  /*01d0*/  IADD3 R34, P0, PT, R2, 0x4000, RZ ;  /* 0x0000400002227810 */ /* 0x000fe20007f1e0ff */
[----:B---3--:R-:W-:Y:S01]  /*01e0*/  IMAD.WIDE.U32 R6, R5, 0x4, R6 ;  /* 0x0000000405067825 */ /* 0x008fe200078e0006 */
[C---:B------:R-:W-:Y:S02]  /*01f0*/  LEA R20, R4.reuse, UR6, 0x2 ;  /* 0x0000000604147c11 */ /* 0x040fe4000f8e10ff */
[----:B------:R-:W-:Y:S01]  /*0200*/  IADD3.X R35, PT, PT, RZ, R3, RZ, P0, !PT ;  /* 0x00000003ff237210 */ /* 0x000fe200007fe4ff */
[----:B------:R-:W-:Y:S01]  /*0210*/  IMAD.SHL.U32 R5, R4, 0x10, RZ ;  /* 0x0000001004057824 */ /* 0x000fe200078e00ff */
[----:B------:R-:W-:Y:S01]  /*0220*/  MOV R3, R6 ;  /* 0x0000000600037202 */ /* 0x000fe20000000f00 */
[----:B------:R-:W-:Y:S01]  /*0230*/  IMAD.MOV.U32 R2, RZ, RZ, R7 ;  /* 0x000000ffff027224 */ /* 0x000fe200078e0007 */
[----:B------:R-:W-:-:S02]  /*0240*/  SHF.R.U32.HI R6, RZ, 0x2, R4 ;  /* 0x00000002ff067819 */ /* 0x000fc40000011604 */
[----:B------:R-:W-:Y:S02]  /*0250*/  LOP3.LUT R5, R5, 0x7f0, RZ, 0xc0, !PT ;  /* 0x000007f005057812 */ /* 0x000fe400078ec0ff */
[----:B------:R-:W-:Y:S02]  /*0260*/  LOP3.LUT R6, R6, 0x60, RZ, 0xc0, !PT ;  /* 0x0000006006067812 */ /* 0x000fe400078ec0ff */
[----:B----4-:R-:W-:-:S07]  /*0270*/  LEA R7, R4, UR5, 0x2 ;  /* 0x0000000504077c11 */ /* 0x010fce000f8e10ff */
.L_x_0:
[----:B------:R-:W-:Y:S01]  /*0280*/  BAR.SYNC.DEFER_BLOCKING 0x0 ;  /* 0x0000000000007b1d */ /* 0x000fe20000010000 */
[----:B------:R-:W-:-:S05]  /*0290*/  ISETP.GT.U32.AND P0, PT, R4, 0x1f, PT ;  /* 0x0000001f0400780c */ /* 0x000fca0003f04070 */
[----:B------:R-:W2:Y:S04]  /*02a0*/  LDG.E.CONSTANT R9, desc[UR8][R34.64+-0x4000] ;  /* 0xffc0000822097981 */ /* 0x000ea8000c1e9900 */
[----:B------:R-:W3:Y:S04]  /*02b0*/  LDG.E.CONSTANT R11, desc[UR8][R34.64] ;  /* 0x00000008220b7981 */ /* 0x000ee8000c1e9900 */
[----:B------:R-:W-:Y:S02]  /*02c0*/  @!P0 MOV R36, R3 ;  /* 0x0000000300248202 */ /* 0x000fe40000000f00 */
[----:B------:R-:W-:-:S05]  /*02d0*/  @!P0 MOV R37, R2 ;  /* 0x0000000200258202 */ /* 0x000fca0000000f00 */
[----:B------:R-:W4:Y:S01]  /*02e0*/  @!P0 LDG.E.CONSTANT R36, desc[UR8][R36.64] ;  /* 0x0000000824248981 */ /* 0x000f22000c1e9900 */
[----:B------:R-:W-:-:S04]  /*02f0*/  UIADD3 UR4, UPT, UPT, UR4, 0x1, URZ ;  /* 0x0000000104047890 */ /* 0x000fc8000fffe0ff */
[----:B------:R-:W-:Y:S01]  /*0300*/  UISETP.NE.AND UP0, UPT, UR4, 0x200, UPT ;  /* 0x000002000400788c */ /* 0x000fe2000bf05270 */
[----:B----4-:R-:W-:Y:S04]  /*0310*/  @!P0 STS [R7], R36 ;  /* 0x0000002407008388 */ /* 0x010fe80000000800 */
[----:B--2---:R-:W-:Y:S04]  /*0320*/  STS [R20], R9 ;  /* 0x0000000914007388 */ /* 0x004fe80000000800 */
[----:B---3--:R-:W-:Y:S01]  /*0330*/  STS [R20+0x800], R11 ;  /* 0x0008000b14007388 */ /* 0x008fe20000000800 */
[----:B------:R-:W-:Y:S06]  /*0340*/  BAR.SYNC.DEFER_BLOCKING 0x0 ;  /* 0x0000000000007b1d */ /* 0x000fec0000010000 */
[----:B------:R-:W-:Y:S04]  /*0350*/  LDS.128 R16, [R5+UR6] ;  /* 0x0000000605107984 */ /* 0x000fe80008000c00 */
[----:B------:R-:W0:Y:S02]  /*0360*/  LDS.128 R12, [R6+UR5] ;  /* 0x00000005060c7984 */ /* 0x000e240008000c00 */
[----:B0-----:R-:W-:Y:S01]  /*0370*/  FFMA R21, R16, R12, R21 ;  /* 0x0000000c10157223 */ /* 0x001fe20000000015 */
[CC--:B------:R-:W-:Y:S01]  /*0380*/  FFMA R22, R12.reuse, R17.reuse, R22 ;  /* 0x000000110c167223 */ /* 0x0c0fe20000000016 */
[----:B------:R-:W-:Y:S01]  /*0390*/  FFMA R23, R12, R18, R23 ;  /* 0x000000120c177223 */ /* 0x000fe20000000017 */
[----:B------:R-:W-:Y:S01]  /*03a0*/  FFMA R28, R16, R14, R28 ;  /* 0x0000000e101c7223 */ /* 0x000fe2000000001c */
[C---:B------:R-:W-:Y:S01]  /*03b0*/  FFMA R26, R14.reuse, R17, R26 ;  /* 0x000000110e1a7223 */ /* 0x040fe2000000001a */
[----:B------:R-:W-:Y:S01]  /*03c0*/  FFMA R27, R14, R18, R27 ;  /* 0x000000120e1b7223 */ /* 0x000fe2000000001b */
[-C--:B------:R-:W-:Y:S01]  /*03d0*/  FFMA R12, R12, R19.reuse, R10 ;  /* 0x000000130c0c7223 */ /* 0x080fe2000000000a */
[----:B------:R-:W-:-:S02]  /*03e0*/  FFMA R14, R14, R19, R8 ;  /* 0x000000130e0e7223 */ /* 0x000fc40000000008 */
[----:B------:R-:W0:Y:S01]  /*03f0*/  LDS.128 R8, [R6+UR5+0x10] ;  /* 0x0000100506087984 */ /* 0x000e220008000c00 */
[----:B------:R-:W-:-:S04]  /*0400*/  IADD3 R34, P0, PT, R34, 0x8000, RZ ;  /* 0x0000800022227810 */ /* 0x000fc80007f1e0ff */
[----:B------:R-:W-:Y:S01]  /*0410*/  IADD3.X R35, PT, PT, RZ, R35, RZ, P0, !PT ;  /* 0x00000023ff237210 */ /* 0x000fe200007fe4ff */
[C---:B0-----:R-:W-:Y:S01]  /*0420*/  FFMA R0, R16.reuse, R8, R0 ;  /* 0x0000000810007223 */ /* 0x041fe20000000000 */
[----:B------:R-:W-:Y:S01]  /*0430*/  FFMA R25, R16, R10, R25 ;  /* 0x0000000a10197223 */ /* 0x000fe20000000019 */
[-C--:B------:R-:W-:Y:S01]  /*0440*/  FFMA R24, R8, R17.reuse, R24 ;  /* 0x0000001108187223 */ /* 0x080fe20000000018 */
[----:B------:R-:W-:Y:S01]  /*0450*/  FFMA R30, R10, R17, R30 ;  /* 0x000000110a1e7223 */ /* 0x000fe2000000001e */
[-C--:B------:R-:W-:Y:S01]  /*0460*/  FFMA R29, R8, R18.reuse, R29 ;  /* 0x00000012081d7223 */ /* 0x080fe2000000001d */
[----:B------:R-:W-:Y:S01]  /*0470*/  FFMA R32, R10, R18, R32 ;  /* 0x000000120a207223 */ /* 0x000fe20000000020 */
[-C--:B------:R-:W-:Y:S01]  /*0480*/  FFMA R31, R8, R19.reuse, R31 ;  /* 0x00000013081f7223 */ /* 0x080fe2000000001f */
[----:B------:R-:W-:Y:S02]  /*0490*/  FFMA R33, R10, R19, R33 ;  /* 0x000000130a217223 */ /* 0x000fe40000000021 */
[----:B------:R-:W0:Y:S01]  /*04a0*/  LDS.128 R16, [R5+UR6+0x800] ;  /* 0x0008000605107984 */ /* 0x000e220008000c00 */
[----:B------:R-:W-:-:S05]  /*04b0*/  IADD3 R3, P0, PT, R3, 0x8, RZ ;  /* 0x0000000803037810 */ /* 0x000fca0007f1e0ff */
[----:B------:R-:W-:Y:S02]  /*04c0*/  IMAD.X R2, RZ, RZ, R2, P0 ;  /* 0x000000ffff027224 */ /* 0x000fe400000e0602 */
[C---:B0-----:R-:W-:Y:S01]  /*04d0*/  FFMA R21, R16.reuse, R13, R21 ;  /* 0x0000000d10157223 */ /* 0x041fe20000000015 */
[C---:B------:R-:W-:Y:S01]  /*04e0*/  FFMA R28, R16.reuse, R15, R28 ;  /* 0x0000000f101c7223 */ /* 0x040fe2000000001c */
[C---:B------:R-:W-:Y:S01]  /*04f0*/  FFMA R0, R16.reuse, R9, R0 ;  /* 0x0000000910007223 */ /* 0x040fe20000000000 */
[----:B------:R-:W-:Y:S01]  /*0500*/  FFMA R25, R16, R11, R25 ;  /* 0x0000000b10197223 */ /* 0x000fe20000000019 */
[-C--:B------:R-:W-:Y:S01]  /*0510*/  FFMA R22, R13, R17.reuse, R22 ;  /* 0x000000110d167223 */ /* 0x080fe20000000016 */
[-C--:B------:R-:W-:Y:S01]  /*0520*/  FFMA R26, R15, R17.reuse, R26 ;  /* 0x000000110f1a7223 */ /* 0x080fe2000000001a */
[-C--:B------:R-:W-:Y:S01]  /*0530*/  FFMA R24, R9, R17.reuse, R24 ;  /* 0x0000001109187223 */ /* 0x080fe20000000018 */
        /* <DEDUP_REMOVED lines=9> */
[----:B------:R-:W-:Y:S06]  /*05d0*/  BRA.U UP0, `(.L_x_0) ;  /* 0xfffffffd00287547 */ /* 0x000fec000b83ffff */
[----:B------:R-:W0:Y:S01]  /*05e0*/  S2R R7, SR_CTAID.X ;  /* 0x0000000000077919 */ /* 0x000e220000002500 */
[----:B------:R-:W1:Y:S01]  /*05f0*/  LDC.64 R2, c[0x0][0x390] ;  /* 0x0000e400ff027b82 */ /* 0x000e620000000a00 */
[C---:B------:R-:W-:Y:S02]  /*0600*/  SHF.L.U32 R6, R4.reuse, 0x7, RZ ;  /* 0x0000000704067819 */ /* 0x040fe400000006ff */
[----:B------:R-:W-:Y:S02]  /*0610*/  SHF.L.U32 R4, R4, 0x2, RZ ;  /* 0x0000000204047819 */ /* 0x000fe400000006ff */
[C---:B0-----:R-:W-:Y:S02]  /*0620*/  SHF.L.U32 R5, R7.reuse, 0xd, RZ ;  /* 0x0000000d07057819 */ /* 0x041fe400000006ff */
[----:B------:R-:W-:Y:S02]  /*0630*/  SHF.L.U32 R12, R7, 0x9, RZ ;  /* 0x00000009070c7819 */ /* 0x000fe400000006ff */
[----:B------:R-:W-:-:S04]  /*0640*/  LOP3.LUT R5, R5, 0x7fff0000, RZ, 0xc0, !PT ;  /* 0x7fff000005057812 */ /* 0x000fc800078ec0ff */
[----:B------:R-:W-:-:S04]  /*0650*/  LOP3.LUT R5, R5, 0xc000, R6, 0xf8, !PT ;  /* 0x0000c00005057812 */ /* 0x000fc800078ef806 */
[----:B------:R-:W-:-:S04]  /*0660*/  LOP3.LUT R5, R5, 0xe00, R12, 0xf8, !PT ;  /* 0x00000e0005057812 */ /* 0x000fc800078ef80c */
[----:B------:R-:W-:-:S05]  /*0670*/  LOP3.LUT R5, R5, 0x1fc, R4, 0xf8, !PT ;  /* 0x000001fc05057812 */ /* 0x000fca00078ef804 */
[----:B-1----:R-:W-:-:S05]  /*0680*/  IMAD.WIDE.U32 R2, R5, 0x4, R2 ;  /* 0x0000000405027825 */ /* 0x002fca00078e0002 */
[----:B------:R-:W-:Y:S04]  /*0690*/  STG.E desc[UR8][R2.64], R21 ;  /* 0x0000001502007986 */ /* 0x000fe8000c101908 */
        /* <DEDUP_REMOVED lines=14> */
[----:B------:R-:W-:Y:S01]  /*0780*/  STG.E desc[UR8][R2.64+0xc00c], R33 ;  /* 0x00c00c2102007986 */ /* 0x000fe2000c101908 */
[----:B------:R-:W-:Y:S05]  /*0790*/  EXIT ;  /* 0x000000000000794d */ /* 0x000fea0003800000 */
.L_x_1:
[----:B------:R-:W-:-:S00]  /*07a0*/  BRA `(.L_x_1) ;  /* 0xfffffffc00fc7947 */ /* 0x000fc0000383ffff */
[----:B------:R-:W-:-:S00]  /*07b0*/  NOP ;  /* 0x0000000000007918 */ /* 0x000fc00000000000 */
        /* <DEDUP_REMOVED lines=12> */
.L_x_2:


//--------------------- .nv.shared.mymatmul_kernel0 --------------------------
	.section	.nv.shared.mymatmul_kernel0,"aw",@nobits
	.sectionflags	@""
	.align	4
.nv.shared.mymatmul_kernel0:
	.zero		5248


//--------------------- .nv.shared.reserved.0     --------------------------
	.section	.nv.shared.reserved.0,"aw",@nobits
	.weak		__nv_reservedSMEM_offset_0_alias
	.size		__nv_reservedSMEM_offset_0_alias, 0, 64
	.other		__nv_reservedSMEM_offset_0_alias,@"STO_CUDA_RESERVED_SHARED STV_DEFAULT"
__nv_reservedSMEM_offset_0_alias:
	.zero		0
	.zero		64


//--------------------- .nv.constant0.mymatmul_kernel0 --------------------------
	.section	.nv.constant0.mymatmul_kernel0,"a",@progbits
	.sectionflags	@""
	.align	4
.nv.constant0.mymatmul_kernel0:
	.zero		920


//--------------------- SYMBOLS --------------------------

	.type		.nv.reservedSmem.offset0,@object
	.size		.nv.reservedSmem.offset0,0x4
	.type		.nv.reservedSmem.cap,@object
	.size		.nv.reservedSmem.cap,0x4
